//
// Generated by NVIDIA NVVM Compiler
//
// Compiler Build ID: CL-36424714
// Cuda compilation tools, release 13.0, V13.0.88
// Based on NVVM 20.0.0
//

.version 9.0
.target sm_100
.address_size 64

	// .globl	_Z19gradientCalculationPfS_

.visible .entry _Z19gradientCalculationPfS_(
	.param .u64 .ptr .align 1 _Z19gradientCalculationPfS__param_0,
	.param .u64 .ptr .align 1 _Z19gradientCalculationPfS__param_1
)
{
	.reg .pred 	%p<2>;
	.reg .b32 	%r<5>;
	.reg .b32 	%f<3>;
	.reg .b64 	%rd<8>;

	ld.param.u64 	%rd1, [_Z19gradientCalculationPfS__param_0];
	ld.param.u64 	%rd2, [_Z19gradientCalculationPfS__param_1];
	mov.u32 	%r2, %tid.x;
	mov.u32 	%r3, %ctaid.x;
	mov.u32 	%r4, %ntid.x;
	mad.lo.s32 	%r1, %r3, %r4, %r2;
	setp.gt.s32 	%p1, %r1, 1023;
	@%p1 bra 	$L__BB0_2;
	cvta.to.global.u64 	%rd3, %rd1;
	cvta.to.global.u64 	%rd4, %rd2;
	mul.wide.s32 	%rd5, %r1, 4;
	add.s64 	%rd6, %rd3, %rd5;
	ld.global.f32 	%f1, [%rd6];
	add.f32 	%f2, %f1, %f1;
	add.s64 	%rd7, %rd4, %rd5;
	st.global.f32 	[%rd7], %f2;
$L__BB0_2:
	ret;

}


// ===== COMPILED SASS (sm_100) =====

	.target	sm_100

	.elftype	@"ET_EXEC"


//--------------------- .note.nv.tkinfo           --------------------------
	.section	.note.nv.tkinfo,"",@"SHT_NOTE"
	.sectionflags	@"SHF_NOTE_NV_TKINFO"
	.tkinfo
        /*0018*/ 	.word	0x00000002
        /*0030*/ 	.string	""
        /*0030*/ 	.string	"ptxas"
        /*0030*/ 	.string	"Cuda compilation tools, release 13.0, V13.0.88"
        /*0030*/ 	.string	"Build cuda_13.0.r13.0/compiler.36424714_0"
        /*0030*/ 	.string	"-arch sm_100 -m 64 "



//--------------------- .note.nv.cuinfo           --------------------------
	.section	.note.nv.cuinfo,"",@"SHT_NOTE"
	.sectionflags	@"SHF_NOTE_NV_CUINFO"
        /*0018*/ 	.short	0x0002
        /*001a*/ 	.short	0x0064
        /*001c*/ 	.short	0x0082
	.zero		2


//--------------------- .nv.info                  --------------------------
	.section	.nv.info,"",@"SHT_CUDA_INFO"
	.align	4


	//----- nvinfo : EIATTR_REGCOUNT
	.align		4
        /*0000*/ 	.byte	0x04, 0x2f
        /*0002*/ 	.short	(.L_1 - .L_0)
	.align		4
.L_0:
        /*0004*/ 	.word	index@(_Z19gradientCalculationPfS_)
        /*0008*/ 	.word	0x0000000a


	//----- nvinfo : EIATTR_FRAME_SIZE
	.align		4
.L_1:
        /*000c*/ 	.byte	0x04, 0x11
        /*000e*/ 	.short	(.L_3 - .L_2)
	.align		4
.L_2:
        /*0010*/ 	.word	index@(_Z19gradientCalculationPfS_)
        /*0014*/ 	.word	0x00000000


	//----- nvinfo : EIATTR_MIN_STACK_SIZE
	.align		4
.L_3:
        /*0018*/ 	.byte	0x04, 0x12
        /*001a*/ 	.short	(.L_5 - .L_4)
	.align		4
.L_4:
        /*001c*/ 	.word	index@(_Z19gradientCalculationPfS_)
        /*0020*/ 	.word	0x00000000
.L_5:


//--------------------- .nv.compat                --------------------------
	.section	.nv.compat,"",@"SHT_CUDA_COMPAT_INFO"
	.align	4
        /*0000*/ 	.byte	0x02, 0x09, 0x00, 0x00, 0x02, 0x02, 0x01, 0x00, 0x02, 0x05, 0x05, 0x00, 0x03, 0x07, 0x01, 0x01
        /*0010*/ 	.byte	0x02, 0x03, 0x00, 0x00, 0x02, 0x06, 0x01, 0x00, 0x04, 0x0b, 0x08, 0x00, 0x09, 0x00, 0x00, 0x00
        /*0020*/ 	.byte	0x00, 0x00, 0x00, 0x00


//--------------------- .nv.info._Z19gradientCalculationPfS_ --------------------------
	.section	.nv.info._Z19gradientCalculationPfS_,"",@"SHT_CUDA_INFO"
	.sectionflags	@""
	.align	4


	//----- nvinfo : EIATTR_CUDA_API_VERSION
	.align		4
        /*0000*/ 	.byte	0x04, 0x37
        /*0002*/ 	.short	(.L_7 - .L_6)
.L_6:
        /*0004*/ 	.word	0x00000082


	//----- nvinfo : EIATTR_KPARAM_INFO
	.align		4
.L_7:
        /*0008*/ 	.byte	0x04, 0x17
        /*000a*/ 	.short	(.L_9 - .L_8)
.L_8:
        /*000c*/ 	.word	0x00000000
        /*0010*/ 	.short	0x0001
        /*0012*/ 	.short	0x0008
        /*0014*/ 	.byte	0x00, 0xf5, 0x21, 0x00


	//----- nvinfo : EIATTR_KPARAM_INFO
	.align		4
.L_9:
        /*0018*/ 	.byte	0x04, 0x17
        /*001a*/ 	.short	(.L_11 - .L_10)
.L_10:
        /*001c*/ 	.word	0x00000000
        /*0020*/ 	.short	0x0000
        /*0022*/ 	.short	0x0000
        /*0024*/ 	.byte	0x00, 0xf5, 0x21, 0x00


	//----- nvinfo : EIATTR_SPARSE_MMA_MASK
	.align		4
.L_11:
        /*0028*/ 	.byte	0x03, 0x50
        /*002a*/ 	.short	0x0000


	//----- nvinfo : EIATTR_MAXREG_COUNT
	.align		4
        /*002c*/ 	.byte	0x03, 0x1b
        /*002e*/ 	.short	0x00ff


	//----- nvinfo : EIATTR_MERCURY_ISA_VERSION
	.align		4
        /*0030*/ 	.byte	0x03, 0x5f
        /*0032*/ 	.short	0x0101


	//----- nvinfo : EIATTR_VRC_CTA_INIT_COUNT
	.align		4
        /*0034*/ 	.byte	0x02, 0x4a
	.zero		1
	.zero		1


	//----- nvinfo : EIATTR_EXIT_INSTR_OFFSETS
	.align		4
        /*0038*/ 	.byte	0x04, 0x1c
        /*003a*/ 	.short	(.L_13 - .L_12)


	//   ....[0]....
.L_12:
        /*003c*/ 	.word	0x00000060


	//   ....[1]....
        /*0040*/ 	.word	0x000000f0


	//----- nvinfo : EIATTR_CBANK_PARAM_SIZE
	.align		4
.L_13:
        /*0044*/ 	.byte	0x03, 0x19
        /*0046*/ 	.short	0x0010


	//----- nvinfo : EIATTR_PARAM_CBANK
	.align		4
        /*0048*/ 	.byte	0x04, 0x0a
        /*004a*/ 	.short	(.L_15 - .L_14)
	.align		4
.L_14:
        /*004c*/ 	.word	index@(.nv.constant0._Z19gradientCalculationPfS_)
        /*0050*/ 	.short	0x0380
        /*0052*/ 	.short	0x0010


	//----- nvinfo : EIATTR_SW_WAR
	.align		4
.L_15:
        /*0054*/ 	.byte	0x04, 0x36
        /*0056*/ 	.short	(.L_17 - .L_16)
.L_16:
        /*0058*/ 	.word	0x00000008
.L_17:


//--------------------- .nv.callgraph             --------------------------
	.section	.nv.callgraph,"",@"SHT_CUDA_CALLGRAPH"
	.align	4
	.sectionentsize	8
	.align		4
        /*0000*/ 	.word	0x00000000
	.align		4
        /*0004*/ 	.word	0xffffffff
	.align		4
        /*0008*/ 	.word	0x00000000
	.align		4
        /*000c*/ 	.word	0xfffffffe
	.align		4
        /*0010*/ 	.word	0x00000000
	.align		4
        /*0014*/ 	.word	0xfffffffd
	.align		4
        /*0018*/ 	.word	0x00000000
	.align		4
        /*001c*/ 	.word	0xfffffffc


//--------------------- .text._Z19gradientCalculationPfS_ --------------------------
	.section	.text._Z19gradientCalculationPfS_,"ax",@progbits
	.align	128
        .global         _Z19gradientCalculationPfS_
        .type           _Z19gradientCalculationPfS_,@function
        .size           _Z19gradientCalculationPfS_,(.L_x_1 - _Z19gradientCalculationPfS_)
        .other          _Z19gradientCalculationPfS_,@"STO_CUDA_ENTRY STV_DEFAULT"
_Z19gradientCalculationPfS_:
.text._Z19gradientCalculationPfS_:
[----:B------:R-:W-:Y:S01]  /*0000*/  LDC R1, c[0x0][0x37c] ;  /* 0x0000df00ff017b82 */ /* 0x000fe20000000800 */
[----:B------:R-:W0:Y:S07]  /*0010*/  S2R R7, SR_TID.X ;  /* 0x0000000000077919 */ /* 0x000e2e0000002100 */
[----:B------:R-:W0:Y:S08]  /*0020*/  S2UR UR4, SR_CTAID.X ;  /* 0x00000000000479c3 */ /* 0x000e300000002500 */
[----:B------:R-:W0:Y:S02]  /*0030*/  LDC R0, c[0x0][0x360] ;  /* 0x0000d800ff007b82 */ /* 0x000e240000000800 */
[----:B0-----:R-:W-:-:S05]  /*0040*/  IMAD R7, R0, UR4, R7 ;  /* 0x0000000400077c24 */ /* 0x001fca000f8e0207 */
[----:B------:R-:W-:-:S13]  /*0050*/  ISETP.GT.AND P0, PT, R7, 0x3ff, PT ;  /* 0x000003ff0700780c */ /* 0x000fda0003f04270 */
[----:B------:R-:W-:Y:S05]  /*0060*/  @P0 EXIT ;  /* 0x000000000000094d */ /* 0x000fea0003800000 */
[----:B------:R-:W0:Y:S01]  /*0070*/  LDC.64 R2, c[0x0][0x380] ;  /* 0x0000e000ff027b82 */ /* 0x000e220000000a00 */
[----:B------:R-:W1:Y:S07]  /*0080*/  LDCU.64 UR4, c[0x0][0x358] ;  /* 0x00006b00ff0477ac */ /* 0x000e6e0008000a00 */
[----:B------:R-:W2:Y:S01]  /*0090*/  LDC.64 R4, c[0x0][0x388] ;  /* 0x0000e200ff047b82 */ /* 0x000ea20000000a00 */
[----:B0-----:R-:W-:-:S06]  /*00a0*/  IMAD.WIDE R2, R7, 0x4, R2 ;  /* 0x0000000407027825 */ /* 0x001fcc00078e0202 */
[----:B-1----:R-:W3:Y:S01]  /*00b0*/  LDG.E R2, desc[UR4][R2.64] ;  /* 0x0000000402027981 */ /* 0x002ee2000c1e1900 */
[----:B--2---:R-:W-:-:S04]  /*00c0*/  IMAD.WIDE R4, R7, 0x4, R4 ;  /* 0x0000000407047825 */ /* 0x004fc800078e0204 */
[----:B---3--:R-:W-:-:S05]  /*00d0*/  FADD R7, R2, R2 ;  /* 0x0000000202077221 */ /* 0x008fca0000000000 */
[----:B------:R-:W-:Y:S01]  /*00e0*/  STG.E desc[UR4][R4.64], R7 ;  /* 0x0000000704007986 */ /* 0x000fe2000c101904 */
[----:B------:R-:W-:Y:S05]  /*00f0*/  EXIT ;  /* 0x000000000000794d */ /* 0x000fea0003800000 */
.L_x_0:
[----:B------:R-:W-:-:S00]  /*0100*/  BRA `(.L_x_0) ;  /* 0xfffffffc00fc7947 */ /* 0x000fc0000383ffff */
[----:B------:R-:W-:-:S00]  /*0110*/  NOP ;  /* 0x0000000000007918 */ /* 0x000fc00000000000 */
        /* <DEDUP_REMOVED lines=14> */
.L_x_1:


//--------------------- .nv.shared.reserved.0     --------------------------
	.section	.nv.shared.reserved.0,"aw",@nobits
	.weak		__nv_reservedSMEM_offset_0_alias
	.size		__nv_reservedSMEM_offset_0_alias, 0, 64
	.other		__nv_reservedSMEM_offset_0_alias,@"STO_CUDA_RESERVED_SHARED STV_DEFAULT"
__nv_reservedSMEM_offset_0_alias:
	.zero		0
	.zero		64


//--------------------- .nv.constant0._Z19gradientCalculationPfS_ --------------------------
	.section	.nv.constant0._Z19gradientCalculationPfS_,"a",@progbits
	.sectionflags	@""
	.align	4
.nv.constant0._Z19gradientCalculationPfS_:
	.zero		912


//--------------------- SYMBOLS --------------------------

	.type		.nv.reservedSmem.offset0,@object
	.size		.nv.reservedSmem.offset0,0x4
